//
// Generated by NVIDIA NVVM Compiler
//
// Compiler Build ID: CL-36424714
// Cuda compilation tools, release 13.0, V13.0.88
// Based on NVVM 20.0.0
//

.version 9.0
.target sm_100
.address_size 64

	// .globl	_Z10minOfArrayPKfPfi
.extern .shared .align 16 .b8 cache[];

.visible .entry _Z10minOfArrayPKfPfi(
	.param .u64 .ptr .align 1 _Z10minOfArrayPKfPfi_param_0,
	.param .u64 .ptr .align 1 _Z10minOfArrayPKfPfi_param_1,
	.param .u32 _Z10minOfArrayPKfPfi_param_2
)
{
	.reg .pred 	%p<9>;
	.reg .b32 	%r<19>;
	.reg .b32 	%f<12>;
	.reg .b64 	%rd<9>;

	ld.param.u64 	%rd2, [_Z10minOfArrayPKfPfi_param_0];
	ld.param.u64 	%rd3, [_Z10minOfArrayPKfPfi_param_1];
	ld.param.u32 	%r11, [_Z10minOfArrayPKfPfi_param_2];
	mov.u32 	%r18, %ntid.x;
	mov.u32 	%r2, %ctaid.x;
	mov.u32 	%r3, %tid.x;
	mad.lo.s32 	%r17, %r18, %r2, %r3;
	setp.ge.s32 	%p1, %r17, %r11;
	mov.f32 	%f11, 0f40000000;
	@%p1 bra 	$L__BB0_3;
	mov.u32 	%r12, %nctaid.x;
	mul.lo.s32 	%r5, %r18, %r12;
	cvta.to.global.u64 	%rd1, %rd2;
	mov.f32 	%f11, 0f40000000;
$L__BB0_2:
	mul.wide.s32 	%rd4, %r17, 4;
	add.s64 	%rd5, %rd1, %rd4;
	ld.global.f32 	%f7, [%rd5];
	setp.lt.f32 	%p2, %f7, %f11;
	selp.f32 	%f11, %f7, %f11, %p2;
	add.s32 	%r17, %r17, %r5;
	setp.lt.s32 	%p3, %r17, %r11;
	@%p3 bra 	$L__BB0_2;
$L__BB0_3:
	shl.b32 	%r13, %r3, 2;
	mov.u32 	%r14, cache;
	add.s32 	%r8, %r14, %r13;
	st.shared.f32 	[%r8], %f11;
	bar.sync 	0;
	setp.lt.u32 	%p4, %r18, 2;
	@%p4 bra 	$L__BB0_8;
$L__BB0_4:
	mov.u32 	%r9, %r18;
	shr.u32 	%r18, %r9, 1;
	setp.ge.u32 	%p5, %r3, %r18;
	@%p5 bra 	$L__BB0_7;
	shl.b32 	%r15, %r18, 2;
	add.s32 	%r16, %r8, %r15;
	ld.shared.f32 	%f4, [%r16];
	ld.shared.f32 	%f8, [%r8];
	setp.geu.f32 	%p6, %f4, %f8;
	@%p6 bra 	$L__BB0_7;
	st.shared.f32 	[%r8], %f4;
$L__BB0_7:
	bar.sync 	0;
	setp.gt.u32 	%p7, %r9, 3;
	@%p7 bra 	$L__BB0_4;
$L__BB0_8:
	setp.ne.s32 	%p8, %r3, 0;
	@%p8 bra 	$L__BB0_10;
	ld.shared.f32 	%f9, [cache];
	cvta.to.global.u64 	%rd6, %rd3;
	mul.wide.u32 	%rd7, %r2, 4;
	add.s64 	%rd8, %rd6, %rd7;
	st.global.f32 	[%rd8], %f9;
$L__BB0_10:
	ret;

}


// ===== COMPILED SASS (sm_100) =====

	.target	sm_100

	.elftype	@"ET_EXEC"


//--------------------- .note.nv.tkinfo           --------------------------
	.section	.note.nv.tkinfo,"",@"SHT_NOTE"
	.sectionflags	@"SHF_NOTE_NV_TKINFO"
	.tkinfo
        /*0018*/ 	.word	0x00000002
        /*0030*/ 	.string	""
        /*0030*/ 	.string	"ptxas"
        /*0030*/ 	.string	"Cuda compilation tools, release 13.0, V13.0.88"
        /*0030*/ 	.string	"Build cuda_13.0.r13.0/compiler.36424714_0"
        /*0030*/ 	.string	"-arch sm_100 -m 64 "



//--------------------- .note.nv.cuinfo           --------------------------
	.section	.note.nv.cuinfo,"",@"SHT_NOTE"
	.sectionflags	@"SHF_NOTE_NV_CUINFO"
        /*0018*/ 	.short	0x0002
        /*001a*/ 	.short	0x0064
        /*001c*/ 	.short	0x0082
	.zero		2


//--------------------- .nv.info                  --------------------------
	.section	.nv.info,"",@"SHT_CUDA_INFO"
	.align	4


	//----- nvinfo : EIATTR_REGCOUNT
	.align		4
        /*0000*/ 	.byte	0x04, 0x2f
        /*0002*/ 	.short	(.L_1 - .L_0)
	.align		4
.L_0:
        /*0004*/ 	.word	index@(_Z10minOfArrayPKfPfi)
        /*0008*/ 	.word	0x0000000e


	//----- nvinfo : EIATTR_FRAME_SIZE
	.align		4
.L_1:
        /*000c*/ 	.byte	0x04, 0x11
        /*000e*/ 	.short	(.L_3 - .L_2)
	.align		4
.L_2:
        /*0010*/ 	.word	index@(_Z10minOfArrayPKfPfi)
        /*0014*/ 	.word	0x00000000


	//----- nvinfo : EIATTR_MIN_STACK_SIZE
	.align		4
.L_3:
        /*0018*/ 	.byte	0x04, 0x12
        /*001a*/ 	.short	(.L_5 - .L_4)
	.align		4
.L_4:
        /*001c*/ 	.word	index@(_Z10minOfArrayPKfPfi)
        /*0020*/ 	.word	0x00000000
.L_5:


//--------------------- .nv.compat                --------------------------
	.section	.nv.compat,"",@"SHT_CUDA_COMPAT_INFO"
	.align	4
        /*0000*/ 	.byte	0x02, 0x09, 0x00, 0x00, 0x02, 0x02, 0x01, 0x00, 0x02, 0x05, 0x05, 0x00, 0x03, 0x07, 0x01, 0x01
        /*0010*/ 	.byte	0x02, 0x03, 0x00, 0x00, 0x02, 0x06, 0x01, 0x00, 0x04, 0x0b, 0x08, 0x00, 0x09, 0x00, 0x00, 0x00
        /*0020*/ 	.byte	0x00, 0x00, 0x00, 0x00


//--------------------- .nv.info._Z10minOfArrayPKfPfi --------------------------
	.section	.nv.info._Z10minOfArrayPKfPfi,"",@"SHT_CUDA_INFO"
	.sectionflags	@""
	.align	4


	//----- nvinfo : EIATTR_CUDA_API_VERSION
	.align		4
        /*0000*/ 	.byte	0x04, 0x37
        /*0002*/ 	.short	(.L_7 - .L_6)
.L_6:
        /*0004*/ 	.word	0x00000082


	//----- nvinfo : EIATTR_KPARAM_INFO
	.align		4
.L_7:
        /*0008*/ 	.byte	0x04, 0x17
        /*000a*/ 	.short	(.L_9 - .L_8)
.L_8:
        /*000c*/ 	.word	0x00000000
        /*0010*/ 	.short	0x0002
        /*0012*/ 	.short	0x0010
        /*0014*/ 	.byte	0x00, 0xf0, 0x11, 0x00


	//----- nvinfo : EIATTR_KPARAM_INFO
	.align		4
.L_9:
        /*0018*/ 	.byte	0x04, 0x17
        /*001a*/ 	.short	(.L_11 - .L_10)
.L_10:
        /*001c*/ 	.word	0x00000000
        /*0020*/ 	.short	0x0001
        /*0022*/ 	.short	0x0008
        /*0024*/ 	.byte	0x00, 0xf5, 0x21, 0x00


	//----- nvinfo : EIATTR_KPARAM_INFO
	.align		4
.L_11:
        /*0028*/ 	.byte	0x04, 0x17
        /*002a*/ 	.short	(.L_13 - .L_12)
.L_12:
        /*002c*/ 	.word	0x00000000
        /*0030*/ 	.short	0x0000
        /*0032*/ 	.short	0x0000
        /*0034*/ 	.byte	0x00, 0xf5, 0x21, 0x00


	//----- nvinfo : EIATTR_SPARSE_MMA_MASK
	.align		4
.L_13:
        /*0038*/ 	.byte	0x03, 0x50
        /*003a*/ 	.short	0x0000


	//----- nvinfo : EIATTR_MAXREG_COUNT
	.align		4
        /*003c*/ 	.byte	0x03, 0x1b
        /*003e*/ 	.short	0x00ff


	//----- nvinfo : EIATTR_NUM_BARRIERS
	.align		4
        /*0040*/ 	.byte	0x02, 0x4c
        /*0042*/ 	.byte	0x01
	.zero		1


	//----- nvinfo : EIATTR_MERCURY_ISA_VERSION
	.align		4
        /*0044*/ 	.byte	0x03, 0x5f
        /*0046*/ 	.short	0x0101


	//----- nvinfo : EIATTR_VRC_CTA_INIT_COUNT
	.align		4
        /*0048*/ 	.byte	0x02, 0x4a
	.zero		1
	.zero		1


	//----- nvinfo : EIATTR_EXIT_INSTR_OFFSETS
	.align		4
        /*004c*/ 	.byte	0x04, 0x1c
        /*004e*/ 	.short	(.L_15 - .L_14)


	//   ....[0]....
.L_14:
        /*0050*/ 	.word	0x000002f0


	//   ....[1]....
        /*0054*/ 	.word	0x00000370


	//----- nvinfo : EIATTR_CRS_STACK_SIZE
	.align		4
.L_15:
        /*0058*/ 	.byte	0x04, 0x1e
        /*005a*/ 	.short	(.L_17 - .L_16)
.L_16:
        /*005c*/ 	.word	0x00000000


	//----- nvinfo : EIATTR_CBANK_PARAM_SIZE
	.align		4
.L_17:
        /*0060*/ 	.byte	0x03, 0x19
        /*0062*/ 	.short	0x0014


	//----- nvinfo : EIATTR_PARAM_CBANK
	.align		4
        /*0064*/ 	.byte	0x04, 0x0a
        /*0066*/ 	.short	(.L_19 - .L_18)
	.align		4
.L_18:
        /*0068*/ 	.word	index@(.nv.constant0._Z10minOfArrayPKfPfi)
        /*006c*/ 	.short	0x0380
        /*006e*/ 	.short	0x0014


	//----- nvinfo : EIATTR_SW_WAR
	.align		4
.L_19:
        /*0070*/ 	.byte	0x04, 0x36
        /*0072*/ 	.short	(.L_21 - .L_20)
.L_20:
        /*0074*/ 	.word	0x00000008
.L_21:


//--------------------- .nv.callgraph             --------------------------
	.section	.nv.callgraph,"",@"SHT_CUDA_CALLGRAPH"
	.align	4
	.sectionentsize	8
	.align		4
        /*0000*/ 	.word	0x00000000
	.align		4
        /*0004*/ 	.word	0xffffffff
	.align		4
        /*0008*/ 	.word	0x00000000
	.align		4
        /*000c*/ 	.word	0xfffffffe
	.align		4
        /*0010*/ 	.word	0x00000000
	.align		4
        /*0014*/ 	.word	0xfffffffd
	.align		4
        /*0018*/ 	.word	0x00000000
	.align		4
        /*001c*/ 	.word	0xfffffffc


//--------------------- .text._Z10minOfArrayPKfPfi --------------------------
	.section	.text._Z10minOfArrayPKfPfi,"ax",@progbits
	.align	128
        .global         _Z10minOfArrayPKfPfi
        .type           _Z10minOfArrayPKfPfi,@function
        .size           _Z10minOfArrayPKfPfi,(.L_x_8 - _Z10minOfArrayPKfPfi)
        .other          _Z10minOfArrayPKfPfi,@"STO_CUDA_ENTRY STV_DEFAULT"
_Z10minOfArrayPKfPfi:
.text._Z10minOfArrayPKfPfi:
[----:B------:R-:W-:Y:S01]  /*0000*/  LDC R1, c[0x0][0x37c] ;  /* 0x0000df00ff017b82 */ /* 0x000fe20000000800 */
[----:B------:R-:W0:Y:S01]  /*0010*/  S2R R9, SR_CTAID.X ;  /* 0x0000000000097919 */ /* 0x000e220000002500 */
[----:B------:R-:W1:Y:S01]  /*0020*/  LDCU UR4, c[0x0][0x360] ;  /* 0x00006c00ff0477ac */ /* 0x000e620008000800 */
[----:B------:R-:W-:Y:S01]  /*0030*/  BSSY.RECONVERGENT B0, `(.L_x_0) ;  /* 0x0000014000007945 */ /* 0x000fe20003800200 */
[----:B------:R-:W-:Y:S01]  /*0040*/  IMAD.MOV.U32 R7, RZ, RZ, 0x40000000 ;  /* 0x40000000ff077424 */ /* 0x000fe200078e00ff */
[----:B------:R-:W0:Y:S01]  /*0050*/  S2R R8, SR_TID.X ;  /* 0x0000000000087919 */ /* 0x000e220000002100 */
[----:B------:R-:W2:Y:S01]  /*0060*/  LDCU UR5, c[0x0][0x390] ;  /* 0x00007200ff0577ac */ /* 0x000ea20008000800 */
[----:B------:R-:W3:Y:S01]  /*0070*/  LDCU.64 UR6, c[0x0][0x358] ;  /* 0x00006b00ff0677ac */ /* 0x000ee20008000a00 */
[----:B-1----:R-:W-:Y:S02]  /*0080*/  IMAD.U32 R6, RZ, RZ, UR4 ;  /* 0x00000004ff067e24 */ /* 0x002fe4000f8e00ff */
[----:B0-----:R-:W-:-:S05]  /*0090*/  IMAD R0, R9, UR4, R8 ;  /* 0x0000000409007c24 */ /* 0x001fca000f8e0208 */
[----:B--2---:R-:W-:-:S13]  /*00a0*/  ISETP.GE.AND P0, PT, R0, UR5, PT ;  /* 0x0000000500007c0c */ /* 0x004fda000bf06270 */
[----:B---3--:R-:W-:Y:S05]  /*00b0*/  @P0 BRA `(.L_x_1) ;  /* 0x00000000002c0947 */ /* 0x008fea0003800000 */
[----:B------:R-:W0:Y:S01]  /*00c0*/  LDC.64 R4, c[0x0][0x380] ;  /* 0x0000e000ff047b82 */ /* 0x000e220000000a00 */
[----:B------:R-:W1:Y:S01]  /*00d0*/  LDCU UR4, c[0x0][0x370] ;  /* 0x00006e00ff0477ac */ /* 0x000e620008000800 */
[----:B------:R-:W-:Y:S02]  /*00e0*/  IMAD.MOV.U32 R7, RZ, RZ, 0x40000000 ;  /* 0x40000000ff077424 */ /* 0x000fe400078e00ff */
[----:B-1----:R-:W-:-:S07]  /*00f0*/  IMAD R11, R6, UR4, RZ ;  /* 0x00000004060b7c24 */ /* 0x002fce000f8e02ff */
.L_x_2:
[----:B0-----:R-:W-:-:S06]  /*0100*/  IMAD.WIDE R2, R0, 0x4, R4 ;  /* 0x0000000400027825 */ /* 0x001fcc00078e0204 */
[----:B------:R-:W2:Y:S01]  /*0110*/  LDG.E R2, desc[UR6][R2.64] ;  /* 0x0000000602027981 */ /* 0x000ea2000c1e1900 */
[----:B------:R-:W-:-:S05]  /*0120*/  IMAD.IADD R0, R11, 0x1, R0 ;  /* 0x000000010b007824 */ /* 0x000fca00078e0200 */
[----:B------:R-:W-:Y:S02]  /*0130*/  ISETP.GE.AND P1, PT, R0, UR5, PT ;  /* 0x0000000500007c0c */ /* 0x000fe4000bf26270 */
[----:B--2---:R-:W-:-:S04]  /*0140*/  FSETP.GEU.AND P0, PT, R2, R7, PT ;  /* 0x000000070200720b */ /* 0x004fc80003f0e000 */
[----:B------:R-:W-:-:S07]  /*0150*/  FSEL R7, R2, R7, !P0 ;  /* 0x0000000702077208 */ /* 0x000fce0004000000 */
[----:B------:R-:W-:Y:S05]  /*0160*/  @!P1 BRA `(.L_x_2) ;  /* 0xfffffffc00e49947 */ /* 0x000fea000383ffff */
.L_x_1:
[----:B------:R-:W-:Y:S05]  /*0170*/  BSYNC.RECONVERGENT B0 ;  /* 0x0000000000007941 */ /* 0x000fea0003800200 */
.L_x_0:
[----:B------:R-:W0:Y:S01]  /*0180*/  S2UR UR5, SR_CgaCtaId ;  /* 0x00000000000579c3 */ /* 0x000e220000008800 */
[----:B------:R-:W-:Y:S01]  /*0190*/  UMOV UR4, 0x400 ;  /* 0x0000040000047882 */ /* 0x000fe20000000000 */
[----:B------:R-:W-:Y:S01]  /*01a0*/  ISETP.GE.U32.AND P0, PT, R6, 0x2, PT ;  /* 0x000000020600780c */ /* 0x000fe20003f06070 */
[----:B0-----:R-:W-:-:S06]  /*01b0*/  ULEA UR4, UR5, UR4, 0x18 ;  /* 0x0000000405047291 */ /* 0x001fcc000f8ec0ff */
[----:B------:R-:W-:-:S05]  /*01c0*/  LEA R0, R8, UR4, 0x2 ;  /* 0x0000000408007c11 */ /* 0x000fca000f8e10ff */
[----:B------:R0:W-:Y:S01]  /*01d0*/  STS [R0], R7 ;  /* 0x0000000700007388 */ /* 0x0001e20000000800 */
[----:B------:R-:W-:Y:S06]  /*01e0*/  BAR.SYNC.DEFER_BLOCKING 0x0 ;  /* 0x0000000000007b1d */ /* 0x000fec0000010000 */
[----:B------:R-:W-:Y:S05]  /*01f0*/  @!P0 BRA `(.L_x_3) ;  /* 0x0000000000388947 */ /* 0x000fea0003800000 */
.L_x_6:
[--C-:B------:R-:W-:Y:S01]  /*0200*/  IMAD.MOV.U32 R4, RZ, RZ, R6.reuse ;  /* 0x000000ffff047224 */ /* 0x100fe200078e0006 */
[----:B------:R-:W-:Y:S01]  /*0210*/  SHF.R.U32.HI R6, RZ, 0x1, R6 ;  /* 0x00000001ff067819 */ /* 0x000fe20000011606 */
[----:B------:R-:W-:Y:S03]  /*0220*/  BSSY.RECONVERGENT B0, `(.L_x_4) ;  /* 0x0000008000007945 */ /* 0x000fe60003800200 */
[----:B------:R-:W-:-:S13]  /*0230*/  ISETP.GE.U32.AND P0, PT, R8, R6, PT ;  /* 0x000000060800720c */ /* 0x000fda0003f06070 */
[----:B-1----:R-:W-:Y:S05]  /*0240*/  @P0 BRA `(.L_x_5) ;  /* 0x0000000000140947 */ /* 0x002fea0003800000 */
[----:B------:R-:W-:Y:S01]  /*0250*/  IMAD R2, R6, 0x4, R0 ;  /* 0x0000000406027824 */ /* 0x000fe200078e0200 */
[----:B------:R-:W-:Y:S05]  /*0260*/  LDS R3, [R0] ;  /* 0x0000000000037984 */ /* 0x000fea0000000800 */
[----:B------:R-:W1:Y:S02]  /*0270*/  LDS R2, [R2] ;  /* 0x0000000002027984 */ /* 0x000e640000000800 */
[----:B-1----:R-:W-:-:S13]  /*0280*/  FSETP.GEU.AND P0, PT, R2, R3, PT ;  /* 0x000000030200720b */ /* 0x002fda0003f0e000 */
[----:B------:R1:W-:Y:S02]  /*0290*/  @!P0 STS [R0], R2 ;  /* 0x0000000200008388 */ /* 0x0003e40000000800 */
.L_x_5:
[----:B------:R-:W-:Y:S05]  /*02a0*/  BSYNC.RECONVERGENT B0 ;  /* 0x0000000000007941 */ /* 0x000fea0003800200 */
.L_x_4:
[----:B------:R-:W-:Y:S01]  /*02b0*/  BAR.SYNC.DEFER_BLOCKING 0x0 ;  /* 0x0000000000007b1d */ /* 0x000fe20000010000 */
[----:B------:R-:W-:-:S13]  /*02c0*/  ISETP.GT.U32.AND P0, PT, R4, 0x3, PT ;  /* 0x000000030400780c */ /* 0x000fda0003f04070 */
[----:B------:R-:W-:Y:S05]  /*02d0*/  @P0 BRA `(.L_x_6) ;  /* 0xfffffffc00c80947 */ /* 0x000fea000383ffff */
.L_x_3:
[----:B------:R-:W-:-:S13]  /*02e0*/  ISETP.NE.AND P0, PT, R8, RZ, PT ;  /* 0x000000ff0800720c */ /* 0x000fda0003f05270 */
[----:B------:R-:W-:Y:S05]  /*02f0*/  @P0 EXIT ;  /* 0x000000000000094d */ /* 0x000fea0003800000 */
[----:B------:R-:W2:Y:S01]  /*0300*/  S2UR UR5, SR_CgaCtaId ;  /* 0x00000000000579c3 */ /* 0x000ea20000008800 */
[----:B------:R-:W-:-:S07]  /*0310*/  UMOV UR4, 0x400 ;  /* 0x0000040000047882 */ /* 0x000fce0000000000 */
[----:B-1----:R-:W1:Y:S01]  /*0320*/  LDC.64 R2, c[0x0][0x388] ;  /* 0x0000e200ff027b82 */ /* 0x002e620000000a00 */
[----:B--2---:R-:W-:Y:S01]  /*0330*/  ULEA UR4, UR5, UR4, 0x18 ;  /* 0x0000000405047291 */ /* 0x004fe2000f8ec0ff */
[----:B-1----:R-:W-:-:S08]  /*0340*/  IMAD.WIDE.U32 R2, R9, 0x4, R2 ;  /* 0x0000000409027825 */ /* 0x002fd000078e0002 */
[----:B------:R-:W1:Y:S04]  /*0350*/  LDS R5, [UR4] ;  /* 0x00000004ff057984 */ /* 0x000e680008000800 */
[----:B-1----:R-:W-:Y:S01]  /*0360*/  STG.E desc[UR6][R2.64], R5 ;  /* 0x0000000502007986 */ /* 0x002fe2000c101906 */
[----:B------:R-:W-:Y:S05]  /*0370*/  EXIT ;  /* 0x000000000000794d */ /* 0x000fea0003800000 */
.L_x_7:
[----:B------:R-:W-:-:S00]  /*0380*/  BRA `(.L_x_7) ;  /* 0xfffffffc00fc7947 */ /* 0x000fc0000383ffff */
[----:B------:R-:W-:-:S00]  /*0390*/  NOP ;  /* 0x0000000000007918 */ /* 0x000fc00000000000 */
        /* <DEDUP_REMOVED lines=14> */
.L_x_8:


//--------------------- .nv.shared._Z10minOfArrayPKfPfi --------------------------
	.section	.nv.shared._Z10minOfArrayPKfPfi,"aw",@nobits
	.sectionflags	@""
	.align	16
	.zero		1024


//--------------------- .nv.shared.reserved.0     --------------------------
	.section	.nv.shared.reserved.0,"aw",@nobits
	.weak		__nv_reservedSMEM_offset_0_alias
	.size		__nv_reservedSMEM_offset_0_alias, 0, 64
	.other		__nv_reservedSMEM_offset_0_alias,@"STO_CUDA_RESERVED_SHARED STV_DEFAULT"
__nv_reservedSMEM_offset_0_alias:
	.zero		0
	.zero		64


//--------------------- .nv.constant0._Z10minOfArrayPKfPfi --------------------------
	.section	.nv.constant0._Z10minOfArrayPKfPfi,"a",@progbits
	.sectionflags	@""
	.align	4
.nv.constant0._Z10minOfArrayPKfPfi:
	.zero		916


//--------------------- SYMBOLS --------------------------

	.type		.nv.reservedSmem.offset0,@object
	.size		.nv.reservedSmem.offset0,0x4
	.type		.nv.reservedSmem.cap,@object
	.size		.nv.reservedSmem.cap,0x4
